//
// Generated by NVIDIA NVVM Compiler
//
// Compiler Build ID: CL-36424714
// Cuda compilation tools, release 13.0, V13.0.88
// Based on NVVM 20.0.0
//

.version 9.0
.target sm_100
.address_size 64

	// .globl	_Z14cenergy_kernelPf4dim3ffP8AtomInfoi

.visible .entry _Z14cenergy_kernelPf4dim3ffP8AtomInfoi(
	.param .u64 .ptr .align 1 _Z14cenergy_kernelPf4dim3ffP8AtomInfoi_param_0,
	.param .align 4 .b8 _Z14cenergy_kernelPf4dim3ffP8AtomInfoi_param_1[12],
	.param .f32 _Z14cenergy_kernelPf4dim3ffP8AtomInfoi_param_2,
	.param .f32 _Z14cenergy_kernelPf4dim3ffP8AtomInfoi_param_3,
	.param .u64 .ptr .align 1 _Z14cenergy_kernelPf4dim3ffP8AtomInfoi_param_4,
	.param .u32 _Z14cenergy_kernelPf4dim3ffP8AtomInfoi_param_5
)
{
	.reg .pred 	%p<10>;
	.reg .b32 	%r<32>;
	.reg .b32 	%f<212>;
	.reg .b64 	%rd<17>;

	ld.param.u32 	%r13, [_Z14cenergy_kernelPf4dim3ffP8AtomInfoi_param_1];
	ld.param.u32 	%r14, [_Z14cenergy_kernelPf4dim3ffP8AtomInfoi_param_1+4];
	ld.param.u64 	%rd6, [_Z14cenergy_kernelPf4dim3ffP8AtomInfoi_param_0];
	ld.param.f32 	%f17, [_Z14cenergy_kernelPf4dim3ffP8AtomInfoi_param_2];
	ld.param.f32 	%f18, [_Z14cenergy_kernelPf4dim3ffP8AtomInfoi_param_3];
	ld.param.u64 	%rd7, [_Z14cenergy_kernelPf4dim3ffP8AtomInfoi_param_4];
	ld.param.u32 	%r12, [_Z14cenergy_kernelPf4dim3ffP8AtomInfoi_param_5];
	cvta.to.global.u64 	%rd1, %rd7;
	cvta.to.global.u64 	%rd8, %rd6;
	mov.u32 	%r15, %ctaid.x;
	mov.u32 	%r16, %ntid.x;
	mov.u32 	%r17, %tid.x;
	mad.lo.s32 	%r18, %r15, %r16, %r17;
	mov.u32 	%r19, %ctaid.y;
	mov.u32 	%r20, %ntid.y;
	mov.u32 	%r21, %tid.y;
	mad.lo.s32 	%r22, %r19, %r20, %r21;
	div.rn.f32 	%f19, %f18, %f17;
	cvt.rzi.s32.f32 	%r23, %f19;
	mad.lo.s32 	%r24, %r23, %r14, %r22;
	mad.lo.s32 	%r25, %r24, %r13, %r18;
	mul.wide.s32 	%rd9, %r25, 4;
	add.s64 	%rd2, %rd8, %rd9;
	ld.global.f32 	%f1, [%rd2];
	cvt.rn.f32.s32 	%f20, %r18;
	mul.f32 	%f2, %f17, %f20;
	cvt.rn.f32.u32 	%f21, %r22;
	mul.f32 	%f3, %f17, %f21;
	setp.lt.s32 	%p1, %r12, 1;
	mov.f32 	%f211, 0f00000000;
	@%p1 bra 	$L__BB0_12;
	and.b32  	%r1, %r12, 7;
	setp.lt.u32 	%p2, %r12, 8;
	mov.b32 	%r30, 0;
	mov.f32 	%f211, 0f00000000;
	@%p2 bra 	$L__BB0_4;
	and.b32  	%r30, %r12, 2147483640;
	neg.s32 	%r28, %r30;
	add.s64 	%rd16, %rd1, 64;
	mov.f32 	%f211, 0f00000000;
$L__BB0_3:
	.pragma "nounroll";
	ld.global.f32 	%f25, [%rd16+-60];
	sub.f32 	%f26, %f2, %f25;
	ld.global.f32 	%f27, [%rd16+-56];
	sub.f32 	%f28, %f3, %f27;
	ld.global.f32 	%f29, [%rd16+-64];
	mul.f32 	%f30, %f28, %f28;
	fma.rn.f32 	%f31, %f26, %f26, %f30;
	ld.global.f32 	%f32, [%rd16+-52];
	add.f32 	%f33, %f32, %f31;
	sqrt.rn.f32 	%f34, %f33;
	div.rn.f32 	%f35, %f29, %f34;
	add.f32 	%f36, %f211, %f35;
	ld.global.f32 	%f37, [%rd16+-44];
	sub.f32 	%f38, %f2, %f37;
	ld.global.f32 	%f39, [%rd16+-40];
	sub.f32 	%f40, %f3, %f39;
	ld.global.f32 	%f41, [%rd16+-48];
	mul.f32 	%f42, %f40, %f40;
	fma.rn.f32 	%f43, %f38, %f38, %f42;
	ld.global.f32 	%f44, [%rd16+-36];
	add.f32 	%f45, %f44, %f43;
	sqrt.rn.f32 	%f46, %f45;
	div.rn.f32 	%f47, %f41, %f46;
	add.f32 	%f48, %f36, %f47;
	ld.global.f32 	%f49, [%rd16+-28];
	sub.f32 	%f50, %f2, %f49;
	ld.global.f32 	%f51, [%rd16+-24];
	sub.f32 	%f52, %f3, %f51;
	ld.global.f32 	%f53, [%rd16+-32];
	mul.f32 	%f54, %f52, %f52;
	fma.rn.f32 	%f55, %f50, %f50, %f54;
	ld.global.f32 	%f56, [%rd16+-20];
	add.f32 	%f57, %f56, %f55;
	sqrt.rn.f32 	%f58, %f57;
	div.rn.f32 	%f59, %f53, %f58;
	add.f32 	%f60, %f48, %f59;
	ld.global.f32 	%f61, [%rd16+-12];
	sub.f32 	%f62, %f2, %f61;
	ld.global.f32 	%f63, [%rd16+-8];
	sub.f32 	%f64, %f3, %f63;
	ld.global.f32 	%f65, [%rd16+-16];
	mul.f32 	%f66, %f64, %f64;
	fma.rn.f32 	%f67, %f62, %f62, %f66;
	ld.global.f32 	%f68, [%rd16+-4];
	add.f32 	%f69, %f68, %f67;
	sqrt.rn.f32 	%f70, %f69;
	div.rn.f32 	%f71, %f65, %f70;
	add.f32 	%f72, %f60, %f71;
	ld.global.f32 	%f73, [%rd16+4];
	sub.f32 	%f74, %f2, %f73;
	ld.global.f32 	%f75, [%rd16+8];
	sub.f32 	%f76, %f3, %f75;
	ld.global.f32 	%f77, [%rd16];
	mul.f32 	%f78, %f76, %f76;
	fma.rn.f32 	%f79, %f74, %f74, %f78;
	ld.global.f32 	%f80, [%rd16+12];
	add.f32 	%f81, %f80, %f79;
	sqrt.rn.f32 	%f82, %f81;
	div.rn.f32 	%f83, %f77, %f82;
	add.f32 	%f84, %f72, %f83;
	ld.global.f32 	%f85, [%rd16+20];
	sub.f32 	%f86, %f2, %f85;
	ld.global.f32 	%f87, [%rd16+24];
	sub.f32 	%f88, %f3, %f87;
	ld.global.f32 	%f89, [%rd16+16];
	mul.f32 	%f90, %f88, %f88;
	fma.rn.f32 	%f91, %f86, %f86, %f90;
	ld.global.f32 	%f92, [%rd16+28];
	add.f32 	%f93, %f92, %f91;
	sqrt.rn.f32 	%f94, %f93;
	div.rn.f32 	%f95, %f89, %f94;
	add.f32 	%f96, %f84, %f95;
	ld.global.f32 	%f97, [%rd16+36];
	sub.f32 	%f98, %f2, %f97;
	ld.global.f32 	%f99, [%rd16+40];
	sub.f32 	%f100, %f3, %f99;
	ld.global.f32 	%f101, [%rd16+32];
	mul.f32 	%f102, %f100, %f100;
	fma.rn.f32 	%f103, %f98, %f98, %f102;
	ld.global.f32 	%f104, [%rd16+44];
	add.f32 	%f105, %f104, %f103;
	sqrt.rn.f32 	%f106, %f105;
	div.rn.f32 	%f107, %f101, %f106;
	add.f32 	%f108, %f96, %f107;
	ld.global.f32 	%f109, [%rd16+52];
	sub.f32 	%f110, %f2, %f109;
	ld.global.f32 	%f111, [%rd16+56];
	sub.f32 	%f112, %f3, %f111;
	ld.global.f32 	%f113, [%rd16+48];
	mul.f32 	%f114, %f112, %f112;
	fma.rn.f32 	%f115, %f110, %f110, %f114;
	ld.global.f32 	%f116, [%rd16+60];
	add.f32 	%f117, %f116, %f115;
	sqrt.rn.f32 	%f118, %f117;
	div.rn.f32 	%f119, %f113, %f118;
	add.f32 	%f211, %f108, %f119;
	add.s32 	%r28, %r28, 8;
	add.s64 	%rd16, %rd16, 128;
	setp.ne.s32 	%p3, %r28, 0;
	@%p3 bra 	$L__BB0_3;
$L__BB0_4:
	setp.eq.s32 	%p4, %r1, 0;
	@%p4 bra 	$L__BB0_12;
	and.b32  	%r7, %r12, 3;
	setp.lt.u32 	%p5, %r1, 4;
	@%p5 bra 	$L__BB0_7;
	mul.wide.u32 	%rd10, %r30, 16;
	add.s64 	%rd11, %rd1, %rd10;
	ld.global.f32 	%f121, [%rd11+4];
	sub.f32 	%f122, %f2, %f121;
	ld.global.f32 	%f123, [%rd11+8];
	sub.f32 	%f124, %f3, %f123;
	ld.global.f32 	%f125, [%rd11];
	mul.f32 	%f126, %f124, %f124;
	fma.rn.f32 	%f127, %f122, %f122, %f126;
	ld.global.f32 	%f128, [%rd11+12];
	add.f32 	%f129, %f128, %f127;
	sqrt.rn.f32 	%f130, %f129;
	div.rn.f32 	%f131, %f125, %f130;
	add.f32 	%f132, %f211, %f131;
	ld.global.f32 	%f133, [%rd11+20];
	sub.f32 	%f134, %f2, %f133;
	ld.global.f32 	%f135, [%rd11+24];
	sub.f32 	%f136, %f3, %f135;
	ld.global.f32 	%f137, [%rd11+16];
	mul.f32 	%f138, %f136, %f136;
	fma.rn.f32 	%f139, %f134, %f134, %f138;
	ld.global.f32 	%f140, [%rd11+28];
	add.f32 	%f141, %f140, %f139;
	sqrt.rn.f32 	%f142, %f141;
	div.rn.f32 	%f143, %f137, %f142;
	add.f32 	%f144, %f132, %f143;
	ld.global.f32 	%f145, [%rd11+36];
	sub.f32 	%f146, %f2, %f145;
	ld.global.f32 	%f147, [%rd11+40];
	sub.f32 	%f148, %f3, %f147;
	ld.global.f32 	%f149, [%rd11+32];
	mul.f32 	%f150, %f148, %f148;
	fma.rn.f32 	%f151, %f146, %f146, %f150;
	ld.global.f32 	%f152, [%rd11+44];
	add.f32 	%f153, %f152, %f151;
	sqrt.rn.f32 	%f154, %f153;
	div.rn.f32 	%f155, %f149, %f154;
	add.f32 	%f156, %f144, %f155;
	ld.global.f32 	%f157, [%rd11+52];
	sub.f32 	%f158, %f2, %f157;
	ld.global.f32 	%f159, [%rd11+56];
	sub.f32 	%f160, %f3, %f159;
	ld.global.f32 	%f161, [%rd11+48];
	mul.f32 	%f162, %f160, %f160;
	fma.rn.f32 	%f163, %f158, %f158, %f162;
	ld.global.f32 	%f164, [%rd11+60];
	add.f32 	%f165, %f164, %f163;
	sqrt.rn.f32 	%f166, %f165;
	div.rn.f32 	%f167, %f161, %f166;
	add.f32 	%f211, %f156, %f167;
	add.s32 	%r30, %r30, 4;
$L__BB0_7:
	setp.eq.s32 	%p6, %r7, 0;
	@%p6 bra 	$L__BB0_12;
	setp.eq.s32 	%p7, %r7, 1;
	@%p7 bra 	$L__BB0_10;
	mul.wide.u32 	%rd12, %r30, 16;
	add.s64 	%rd13, %rd1, %rd12;
	ld.global.f32 	%f169, [%rd13+4];
	sub.f32 	%f170, %f2, %f169;
	ld.global.f32 	%f171, [%rd13+8];
	sub.f32 	%f172, %f3, %f171;
	ld.global.f32 	%f173, [%rd13];
	mul.f32 	%f174, %f172, %f172;
	fma.rn.f32 	%f175, %f170, %f170, %f174;
	ld.global.f32 	%f176, [%rd13+12];
	add.f32 	%f177, %f176, %f175;
	sqrt.rn.f32 	%f178, %f177;
	div.rn.f32 	%f179, %f173, %f178;
	add.f32 	%f180, %f211, %f179;
	ld.global.f32 	%f181, [%rd13+20];
	sub.f32 	%f182, %f2, %f181;
	ld.global.f32 	%f183, [%rd13+24];
	sub.f32 	%f184, %f3, %f183;
	ld.global.f32 	%f185, [%rd13+16];
	mul.f32 	%f186, %f184, %f184;
	fma.rn.f32 	%f187, %f182, %f182, %f186;
	ld.global.f32 	%f188, [%rd13+28];
	add.f32 	%f189, %f188, %f187;
	sqrt.rn.f32 	%f190, %f189;
	div.rn.f32 	%f191, %f185, %f190;
	add.f32 	%f211, %f180, %f191;
	add.s32 	%r30, %r30, 2;
$L__BB0_10:
	and.b32  	%r27, %r12, 1;
	setp.eq.b32 	%p8, %r27, 1;
	not.pred 	%p9, %p8;
	@%p9 bra 	$L__BB0_12;
	mul.wide.u32 	%rd14, %r30, 16;
	add.s64 	%rd15, %rd1, %rd14;
	ld.global.f32 	%f192, [%rd15+4];
	sub.f32 	%f193, %f2, %f192;
	ld.global.f32 	%f194, [%rd15+8];
	sub.f32 	%f195, %f3, %f194;
	ld.global.f32 	%f196, [%rd15];
	mul.f32 	%f197, %f195, %f195;
	fma.rn.f32 	%f198, %f193, %f193, %f197;
	ld.global.f32 	%f199, [%rd15+12];
	add.f32 	%f200, %f199, %f198;
	sqrt.rn.f32 	%f201, %f200;
	div.rn.f32 	%f202, %f196, %f201;
	add.f32 	%f211, %f211, %f202;
$L__BB0_12:
	add.f32 	%f203, %f1, %f211;
	st.global.f32 	[%rd2], %f203;
	ret;

}


// ===== COMPILED SASS (sm_100) =====

	.target	sm_100

	.elftype	@"ET_EXEC"


//--------------------- .note.nv.tkinfo           --------------------------
	.section	.note.nv.tkinfo,"",@"SHT_NOTE"
	.sectionflags	@"SHF_NOTE_NV_TKINFO"
	.tkinfo
        /*0018*/ 	.word	0x00000002
        /*0030*/ 	.string	""
        /*0030*/ 	.string	"ptxas"
        /*0030*/ 	.string	"Cuda compilation tools, release 13.0, V13.0.88"
        /*0030*/ 	.string	"Build cuda_13.0.r13.0/compiler.36424714_0"
        /*0030*/ 	.string	"-arch sm_100 -m 64 "



//--------------------- .note.nv.cuinfo           --------------------------
	.section	.note.nv.cuinfo,"",@"SHT_NOTE"
	.sectionflags	@"SHF_NOTE_NV_CUINFO"
        /*0018*/ 	.short	0x0002
        /*001a*/ 	.short	0x0064
        /*001c*/ 	.short	0x0082
	.zero		2


//--------------------- .nv.info                  --------------------------
	.section	.nv.info,"",@"SHT_CUDA_INFO"
	.align	4


	//----- nvinfo : EIATTR_REGCOUNT
	.align		4
        /*0000*/ 	.byte	0x04, 0x2f
        /*0002*/ 	.short	(.L_1 - .L_0)
	.align		4
.L_0:
        /*0004*/ 	.word	index@(_Z14cenergy_kernelPf4dim3ffP8AtomInfoi)
        /*0008*/ 	.word	0x00000016


	//----- nvinfo : EIATTR_FRAME_SIZE
	.align		4
.L_1:
        /*000c*/ 	.byte	0x04, 0x11
        /*000e*/ 	.short	(.L_3 - .L_2)
	.align		4
.L_2:
        /*0010*/ 	.word	index@($__internal_1_$__cuda_sm3x_div_rn_noftz_f32_slowpath)
        /*0014*/ 	.word	0x00000000


	//----- nvinfo : EIATTR_FRAME_SIZE
	.align		4
.L_3:
        /*0018*/ 	.byte	0x04, 0x11
        /*001a*/ 	.short	(.L_5 - .L_4)
	.align		4
.L_4:
        /*001c*/ 	.word	index@($__internal_0_$__cuda_sm20_sqrt_rn_f32_slowpath)
        /*0020*/ 	.word	0x00000000


	//----- nvinfo : EIATTR_FRAME_SIZE
	.align		4
.L_5:
        /*0024*/ 	.byte	0x04, 0x11
        /*0026*/ 	.short	(.L_7 - .L_6)
	.align		4
.L_6:
        /*0028*/ 	.word	index@(_Z14cenergy_kernelPf4dim3ffP8AtomInfoi)
        /*002c*/ 	.word	0x00000000


	//----- nvinfo : EIATTR_MIN_STACK_SIZE
	.align		4
.L_7:
        /*0030*/ 	.byte	0x04, 0x12
        /*0032*/ 	.short	(.L_9 - .L_8)
	.align		4
.L_8:
        /*0034*/ 	.word	index@(_Z14cenergy_kernelPf4dim3ffP8AtomInfoi)
        /*0038*/ 	.word	0x00000000
.L_9:


//--------------------- .nv.compat                --------------------------
	.section	.nv.compat,"",@"SHT_CUDA_COMPAT_INFO"
	.align	4
        /*0000*/ 	.byte	0x02, 0x09, 0x00, 0x00, 0x02, 0x02, 0x01, 0x00, 0x02, 0x05, 0x05, 0x00, 0x03, 0x07, 0x01, 0x01
        /*0010*/ 	.byte	0x02, 0x03, 0x00, 0x00, 0x02, 0x06, 0x01, 0x00, 0x04, 0x0b, 0x08, 0x00, 0x01, 0x00, 0x00, 0x00
        /*0020*/ 	.byte	0x00, 0x00, 0x00, 0x00


//--------------------- .nv.info._Z14cenergy_kernelPf4dim3ffP8AtomInfoi --------------------------
	.section	.nv.info._Z14cenergy_kernelPf4dim3ffP8AtomInfoi,"",@"SHT_CUDA_INFO"
	.sectionflags	@""
	.align	4


	//----- nvinfo : EIATTR_CUDA_API_VERSION
	.align		4
        /*0000*/ 	.byte	0x04, 0x37
        /*0002*/ 	.short	(.L_11 - .L_10)
.L_10:
        /*0004*/ 	.word	0x00000082


	//----- nvinfo : EIATTR_KPARAM_INFO
	.align		4
.L_11:
        /*0008*/ 	.byte	0x04, 0x17
        /*000a*/ 	.short	(.L_13 - .L_12)
.L_12:
        /*000c*/ 	.word	0x00000000
        /*0010*/ 	.short	0x0005
        /*0012*/ 	.short	0x0028
        /*0014*/ 	.byte	0x00, 0xf0, 0x11, 0x00


	//----- nvinfo : EIATTR_KPARAM_INFO
	.align		4
.L_13:
        /*0018*/ 	.byte	0x04, 0x17
        /*001a*/ 	.short	(.L_15 - .L_14)
.L_14:
        /*001c*/ 	.word	0x00000000
        /*0020*/ 	.short	0x0004
        /*0022*/ 	.short	0x0020
        /*0024*/ 	.byte	0x00, 0xf5, 0x21, 0x00


	//----- nvinfo : EIATTR_KPARAM_INFO
	.align		4
.L_15:
        /*0028*/ 	.byte	0x04, 0x17
        /*002a*/ 	.short	(.L_17 - .L_16)
.L_16:
        /*002c*/ 	.word	0x00000000
        /*0030*/ 	.short	0x0003
        /*0032*/ 	.short	0x0018
        /*0034*/ 	.byte	0x00, 0xf0, 0x11, 0x00


	//----- nvinfo : EIATTR_KPARAM_INFO
	.align		4
.L_17:
        /*0038*/ 	.byte	0x04, 0x17
        /*003a*/ 	.short	(.L_19 - .L_18)
.L_18:
        /*003c*/ 	.word	0x00000000
        /*0040*/ 	.short	0x0002
        /*0042*/ 	.short	0x0014
        /*0044*/ 	.byte	0x00, 0xf0, 0x11, 0x00


	//----- nvinfo : EIATTR_KPARAM_INFO
	.align		4
.L_19:
        /*0048*/ 	.byte	0x04, 0x17
        /*004a*/ 	.short	(.L_21 - .L_20)
.L_20:
        /*004c*/ 	.word	0x00000000
        /*0050*/ 	.short	0x0001
        /*0052*/ 	.short	0x0008
        /*0054*/ 	.byte	0x00, 0xf0, 0x31, 0x00


	//----- nvinfo : EIATTR_KPARAM_INFO
	.align		4
.L_21:
        /*0058*/ 	.byte	0x04, 0x17
        /*005a*/ 	.short	(.L_23 - .L_22)
.L_22:
        /*005c*/ 	.word	0x00000000
        /*0060*/ 	.short	0x0000
        /*0062*/ 	.short	0x0000
        /*0064*/ 	.byte	0x00, 0xf5, 0x21, 0x00


	//----- nvinfo : EIATTR_SPARSE_MMA_MASK
	.align		4
.L_23:
        /*0068*/ 	.byte	0x03, 0x50
        /*006a*/ 	.short	0x0000


	//----- nvinfo : EIATTR_MAXREG_COUNT
	.align		4
        /*006c*/ 	.byte	0x03, 0x1b
        /*006e*/ 	.short	0x00ff


	//----- nvinfo : EIATTR_MERCURY_ISA_VERSION
	.align		4
        /*0070*/ 	.byte	0x03, 0x5f
        /*0072*/ 	.short	0x0101


	//----- nvinfo : EIATTR_VRC_CTA_INIT_COUNT
	.align		4
        /*0074*/ 	.byte	0x02, 0x4a
	.zero		1
	.zero		1


	//----- nvinfo : EIATTR_EXIT_INSTR_OFFSETS
	.align		4
        /*0078*/ 	.byte	0x04, 0x1c
        /*007a*/ 	.short	(.L_25 - .L_24)


	//   ....[0]....
.L_24:
        /*007c*/ 	.word	0x00002a40


	//----- nvinfo : EIATTR_CRS_STACK_SIZE
	.align		4
.L_25:
        /*0080*/ 	.byte	0x04, 0x1e
        /*0082*/ 	.short	(.L_27 - .L_26)
.L_26:
        /*0084*/ 	.word	0x00000000


	//----- nvinfo : EIATTR_CBANK_PARAM_SIZE
	.align		4
.L_27:
        /*0088*/ 	.byte	0x03, 0x19
        /*008a*/ 	.short	0x002c


	//----- nvinfo : EIATTR_PARAM_CBANK
	.align		4
        /*008c*/ 	.byte	0x04, 0x0a
        /*008e*/ 	.short	(.L_29 - .L_28)
	.align		4
.L_28:
        /*0090*/ 	.word	index@(.nv.constant0._Z14cenergy_kernelPf4dim3ffP8AtomInfoi)
        /*0094*/ 	.short	0x0380
        /*0096*/ 	.short	0x002c


	//----- nvinfo : EIATTR_SW_WAR
	.align		4
.L_29:
        /*0098*/ 	.byte	0x04, 0x36
        /*009a*/ 	.short	(.L_31 - .L_30)
.L_30:
        /*009c*/ 	.word	0x00000008
.L_31:


//--------------------- .nv.callgraph             --------------------------
	.section	.nv.callgraph,"",@"SHT_CUDA_CALLGRAPH"
	.align	4
	.sectionentsize	8
	.align		4
        /*0000*/ 	.word	0x00000000
	.align		4
        /*0004*/ 	.word	0xffffffff
	.align		4
        /*0008*/ 	.word	0x00000000
	.align		4
        /*000c*/ 	.word	0xfffffffe
	.align		4
        /*0010*/ 	.word	0x00000000
	.align		4
        /*0014*/ 	.word	0xfffffffd
	.align		4
        /*0018*/ 	.word	0x00000000
	.align		4
        /*001c*/ 	.word	0xfffffffc


//--------------------- .text._Z14cenergy_kernelPf4dim3ffP8AtomInfoi --------------------------
	.section	.text._Z14cenergy_kernelPf4dim3ffP8AtomInfoi,"ax",@progbits
	.align	128
        .global         _Z14cenergy_kernelPf4dim3ffP8AtomInfoi
        .type           _Z14cenergy_kernelPf4dim3ffP8AtomInfoi,@function
        .size           _Z14cenergy_kernelPf4dim3ffP8AtomInfoi,(.L_x_95 - _Z14cenergy_kernelPf4dim3ffP8AtomInfoi)
        .other          _Z14cenergy_kernelPf4dim3ffP8AtomInfoi,@"STO_CUDA_ENTRY STV_DEFAULT"
_Z14cenergy_kernelPf4dim3ffP8AtomInfoi:
.text._Z14cenergy_kernelPf4dim3ffP8AtomInfoi:
[----:B------:R-:W-:Y:S08]  /*0000*/  LDC R1, c[0x0][0x37c] ;  /* 0x0000df00ff017b82 */ /* 0x000ff00000000800 */
[----:B------:R-:W0:Y:S01]  /*0010*/  LDC R8, c[0x0][0x394] ;  /* 0x0000e500ff087b82 */ /* 0x000e220000000800 */
[----:B------:R-:W1:Y:S01]  /*0020*/  LDCU UR6, c[0x0][0x398] ;  /* 0x00007300ff0677ac */ /* 0x000e620008000800 */
[----:B------:R-:W2:Y:S01]  /*0030*/  S2R R4, SR_TID.X ;  /* 0x0000000000047919 */ /* 0x000ea20000002100 */
[----:B------:R-:W3:Y:S01]  /*0040*/  LDCU.64 UR10, c[0x0][0x358] ;  /* 0x00006b00ff0a77ac */ /* 0x000ee20008000a00 */
[----:B------:R-:W4:Y:S04]  /*0050*/  S2R R7, SR_TID.Y ;  /* 0x0000000000077919 */ /* 0x000f280000002200 */
[----:B------:R-:W2:Y:S08]  /*0060*/  LDC R5, c[0x0][0x360] ;  /* 0x0000d800ff057b82 */ /* 0x000eb00000000800 */
[----:B------:R-:W2:Y:S01]  /*0070*/  S2UR UR4, SR_CTAID.X ;  /* 0x00000000000479c3 */ /* 0x000ea20000002500 */
[----:B-1----:R-:W-:Y:S01]  /*0080*/  MOV R9, UR6 ;  /* 0x0000000600097c02 */ /* 0x002fe20008000f00 */
[----:B0-----:R-:W0:Y:S06]  /*0090*/  MUFU.RCP R0, R8 ;  /* 0x0000000800007308 */ /* 0x001e2c0000001000 */
[----:B------:R-:W4:Y:S02]  /*00a0*/  S2UR UR5, SR_CTAID.Y ;  /* 0x00000000000579c3 */ /* 0x000f240000002600 */
[----:B------:R-:W1:Y:S06]  /*00b0*/  FCHK P0, R9, R8 ;  /* 0x0000000809007302 */ /* 0x000e6c0000000000 */
[----:B------:R-:W4:Y:S01]  /*00c0*/  LDC R6, c[0x0][0x364] ;  /* 0x0000d900ff067b82 */ /* 0x000f220000000800 */
[----:B--2---:R-:W-:-:S02]  /*00d0*/  IMAD R5, R5, UR4, R4 ;  /* 0x0000000405057c24 */ /* 0x004fc4000f8e0204 */
[----:B0-----:R-:W-:-:S04]  /*00e0*/  FFMA R3, R0, -R8, 1 ;  /* 0x3f80000000037423 */ /* 0x001fc80000000808 */
[----:B------:R-:W-:-:S04]  /*00f0*/  FFMA R0, R0, R3, R0 ;  /* 0x0000000300007223 */ /* 0x000fc80000000000 */
[----:B------:R-:W-:-:S04]  /*0100*/  FFMA R3, R0, UR6, RZ ;  /* 0x0000000600037c23 */ /* 0x000fc800080000ff */
[----:B------:R-:W-:Y:S01]  /*0110*/  FFMA R2, R3, -R8, UR6 ;  /* 0x0000000603027e23 */ /* 0x000fe20008000808 */
[----:B----4-:R-:W-:-:S03]  /*0120*/  IMAD R6, R6, UR5, R7 ;  /* 0x0000000506067c24 */ /* 0x010fc6000f8e0207 */
[----:B------:R-:W-:Y:S01]  /*0130*/  FFMA R0, R0, R2, R3 ;  /* 0x0000000200007223 */ /* 0x000fe20000000003 */
[----:B-1-3--:R-:W-:Y:S06]  /*0140*/  @!P0 BRA `(.L_x_0) ;  /* 0x0000000000188947 */ /* 0x00afec0003800000 */
[----:B------:R-:W0:Y:S01]  /*0150*/  LDCU UR4, c[0x0][0x398] ;  /* 0x00007300ff0477ac */ /* 0x000e220008000800 */
[----:B------:R-:W-:Y:S01]  /*0160*/  MOV R2, 0x1b0 ;  /* 0x000001b000027802 */ /* 0x000fe20000000f00 */
[----:B------:R-:W1:Y:S01]  /*0170*/  LDCU UR5, c[0x0][0x394] ;  /* 0x00007280ff0577ac */ /* 0x000e620008000800 */
[----:B0-----:R-:W-:Y:S02]  /*0180*/  MOV R3, UR4 ;  /* 0x0000000400037c02 */ /* 0x001fe40008000f00 */
[----:B-1----:R-:W-:-:S07]  /*0190*/  MOV R0, UR5 ;  /* 0x0000000500007c02 */ /* 0x002fce0008000f00 */
[----:B------:R-:W-:Y:S05]  /*01a0*/  CALL.REL.NOINC `($__internal_1_$__cuda_sm3x_div_rn_noftz_f32_slowpath) ;  /* 0x00000028007c7944 */ /* 0x000fea0003c00000 */
.L_x_0:
[----:B------:R-:W0:Y:S01]  /*01b0*/  LDCU.64 UR4, c[0x0][0x388] ;  /* 0x00007100ff0477ac */ /* 0x000e220008000a00 */
[----:B------:R-:W1:Y:S01]  /*01c0*/  LDC.64 R12, c[0x0][0x380] ;  /* 0x0000e000ff0c7b82 */ /* 0x000e620000000a00 */
[----:B------:R-:W0:Y:S02]  /*01d0*/  F2I.TRUNC.NTZ R3, R0 ;  /* 0x0000000000037305 */ /* 0x000e24000020f100 */
[----:B0-----:R-:W-:-:S04]  /*01e0*/  IMAD R2, R3, UR5, R6 ;  /* 0x0000000503027c24 */ /* 0x001fc8000f8e0206 */
[----:B------:R-:W-:Y:S01]  /*01f0*/  IMAD R3, R2, UR4, R5 ;  /* 0x0000000402037c24 */ /* 0x000fe2000f8e0205 */
[----:B------:R-:W0:Y:S03]  /*0200*/  LDCU UR4, c[0x0][0x3a8] ;  /* 0x00007500ff0477ac */ /* 0x000e260008000800 */
[----:B-1----:R-:W-:-:S05]  /*0210*/  IMAD.WIDE R12, R3, 0x4, R12 ;  /* 0x00000004030c7825 */ /* 0x002fca00078e020c */
[----:B------:R1:W5:Y:S01]  /*0220*/  LDG.E R4, desc[UR10][R12.64] ;  /* 0x0000000a0c047981 */ /* 0x000362000c1e1900 */
[----:B------:R-:W-:Y:S01]  /*0230*/  HFMA2 R11, -RZ, RZ, 0, 0 ;  /* 0x00000000ff0b7431 */ /* 0x000fe200000001ff */
[----:B0-----:R-:W-:-:S09]  /*0240*/  UISETP.GE.AND UP0, UPT, UR4, 0x1, UPT ;  /* 0x000000010400788c */ /* 0x001fd2000bf06270 */
[----:B-1----:R-:W-:Y:S05]  /*0250*/  BRA.U !UP0, `(.L_x_1) ;  /* 0x0000002508f07547 */ /* 0x002fea000b800000 */
[----:B------:R-:W-:Y:S01]  /*0260*/  UISETP.GE.U32.AND UP0, UPT, UR4, 0x8, UPT ;  /* 0x000000080400788c */ /* 0x000fe2000bf06070 */
[----:B------:R-:W-:Y:S01]  /*0270*/  I2FP.F32.S32 R5, R5 ;  /* 0x0000000500057245 */ /* 0x000fe20000201400 */
[----:B------:R-:W-:Y:S01]  /*0280*/  ULOP3.LUT UR8, UR4, 0x7, URZ, 0xc0, !UPT ;  /* 0x0000000704087892 */ /* 0x000fe2000f8ec0ff */
[----:B------:R-:W-:Y:S02]  /*0290*/  I2FP.F32.U32 R6, R6 ;  /* 0x0000000600067245 */ /* 0x000fe40000201000 */
[----:B------:R-:W-:Y:S02]  /*02a0*/  MOV R7, RZ ;  /* 0x000000ff00077202 */ /* 0x000fe40000000f00 */
[----:B------:R-:W-:Y:S02]  /*02b0*/  MOV R11, RZ ;  /* 0x000000ff000b7202 */ /* 0x000fe40000000f00 */
[----:B------:R-:W-:Y:S05]  /*02c0*/  BRA.U !UP0, `(.L_x_2) ;  /* 0x00000015081c7547 */ /* 0x000fea000b800000 */
[----:B------:R-:W0:Y:S01]  /*02d0*/  LDCU.64 UR6, c[0x0][0x3a0] ;  /* 0x00007400ff0677ac */ /* 0x000e220008000a00 */
[----:B------:R-:W-:Y:S01]  /*02e0*/  MOV R11, RZ ;  /* 0x000000ff000b7202 */ /* 0x000fe20000000f00 */
[----:B------:R-:W-:Y:S01]  /*02f0*/  ULOP3.LUT UR4, UR4, 0x7ffffff8, URZ, 0xc0, !UPT ;  /* 0x7ffffff804047892 */ /* 0x000fe2000f8ec0ff */
[----:B------:R-:W1:Y:S05]  /*0300*/  LDCU UR9, c[0x0][0x394] ;  /* 0x00007280ff0977ac */ /* 0x000e6a0008000800 */
[----:B------:R-:W-:Y:S01]  /*0310*/  MOV R7, UR4 ;  /* 0x0000000400077c02 */ /* 0x000fe20008000f00 */
[----:B0-----:R-:W-:-:S04]  /*0320*/  UIADD3 UR5, UP0, UPT, UR6, 0x40, URZ ;  /* 0x0000004006057890 */ /* 0x001fc8000ff1e0ff */
[----:B------:R-:W-:Y:S02]  /*0330*/  UIADD3.X UR6, UPT, UPT, URZ, UR7, URZ, UP0, !UPT ;  /* 0x00000007ff067290 */ /* 0x000fe400087fe4ff */
[----:B------:R-:W-:Y:S01]  /*0340*/  MOV R14, UR5 ;  /* 0x00000005000e7c02 */ /* 0x000fe20008000f00 */
[----:B------:R-:W-:-:S03]  /*0350*/  UIADD3 UR7, UPT, UPT, -UR4, URZ, URZ ;  /* 0x000000ff04077290 */ /* 0x000fc6000fffe1ff */
[----:B-1----:R-:W-:-:S09]  /*0360*/  MOV R15, UR6 ;  /* 0x00000006000f7c02 */ /* 0x002fd20008000f00 */
.L_x_43:
[----:B------:R-:W2:Y:S04]  /*0370*/  LDG.E R3, desc[UR10][R14.64+-0x38] ;  /* 0xffffc80a0e037981 */ /* 0x000ea8000c1e1900 */
[----:B------:R-:W3:Y:S04]  /*0380*/  LDG.E R0, desc[UR10][R14.64+-0x3c] ;  /* 0xffffc40a0e007981 */ /* 0x000ee8000c1e1900 */
[----:B------:R-:W4:Y:S04]  /*0390*/  LDG.E R2, desc[UR10][R14.64+-0x34] ;  /* 0xffffcc0a0e027981 */ /* 0x000f28000c1e1900 */
[----:B-----5:R0:W5:Y:S01]  /*03a0*/  LDG.E R17, desc[UR10][R14.64+-0x40] ;  /* 0xffffc00a0e117981 */ /* 0x020162000c1e1900 */
[----:B------:R-:W-:Y:S01]  /*03b0*/  UIADD3 UR7, UPT, UPT, UR7, 0x8, URZ ;  /* 0x0000000807077890 */ /* 0x000fe2000fffe0ff */
[----:B------:R-:W-:Y:S03]  /*03c0*/  BSSY.RECONVERGENT B0, `(.L_x_3) ;  /* 0x0000014000007945 */ /* 0x000fe60003800200 */
[----:B------:R-:W-:Y:S01]  /*03d0*/  UISETP.NE.AND UP0, UPT, UR7, URZ, UPT ;  /* 0x000000ff0700728c */ /* 0x000fe2000bf05270 */
[----:B--2---:R-:W-:Y:S01]  /*03e0*/  FFMA R3, R6, UR9, -R3 ;  /* 0x0000000906037c23 */ /* 0x004fe20008000803 */
[----:B---3--:R-:W-:-:S03]  /*03f0*/  FFMA R0, R5, UR9, -R0 ;  /* 0x0000000905007c23 */ /* 0x008fc60008000800 */
[----:B------:R-:W-:-:S04]  /*0400*/  FMUL R3, R3, R3 ;  /* 0x0000000303037220 */ /* 0x000fc80000400000 */
[----:B------:R-:W-:-:S04]  /*0410*/  FFMA R3, R0, R0, R3 ;  /* 0x0000000000037223 */ /* 0x000fc80000000003 */
[----:B----4-:R-:W-:-:S04]  /*0420*/  FADD R3, R3, R2 ;  /* 0x0000000203037221 */ /* 0x010fc80000000000 */
[----:B------:R0:W1:Y:S01]  /*0430*/  MUFU.RSQ R2, R3 ;  /* 0x0000000300027308 */ /* 0x0000620000001400 */
[----:B------:R-:W-:-:S04]  /*0440*/  IADD3 R0, PT, PT, R3, -0xd000000, RZ ;  /* 0xf300000003007810 */ /* 0x000fc80007ffe0ff */
[----:B------:R-:W-:-:S13]  /*0450*/  ISETP.GT.U32.AND P0, PT, R0, 0x727fffff, PT ;  /* 0x727fffff0000780c */ /* 0x000fda0003f04070 */
[----:B01----:R-:W-:Y:S05]  /*0460*/  @!P0 BRA `(.L_x_4) ;  /* 0x0000000000148947 */ /* 0x003fea0003800000 */
[----:B------:R-:W-:Y:S02]  /*0470*/  MOV R0, R3 ;  /* 0x0000000300007202 */ /* 0x000fe40000000f00 */
[----:B------:R-:W-:-:S07]  /*0480*/  MOV R2, 0x4a0 ;  /* 0x000004a000027802 */ /* 0x000fce0000000f00 */
[----:B-----5:R-:W-:Y:S05]  /*0490*/  CALL.REL.NOINC `($__internal_0_$__cuda_sm20_sqrt_rn_f32_slowpath) ;  /* 0x00000024006c7944 */ /* 0x020fea0003c00000 */
[----:B------:R-:W-:Y:S01]  /*04a0*/  MOV R0, R9 ;  /* 0x0000000900007202 */ /* 0x000fe20000000f00 */
[----:B------:R-:W-:Y:S06]  /*04b0*/  BRA `(.L_x_5) ;  /* 0x0000000000107947 */ /* 0x000fec0003800000 */
.L_x_4:
[----:B------:R-:W-:Y:S01]  /*04c0*/  FMUL.FTZ R0, R3, R2 ;  /* 0x0000000203007220 */ /* 0x000fe20000410000 */
[----:B------:R-:W-:-:S03]  /*04d0*/  FMUL.FTZ R2, R2, 0.5 ;  /* 0x3f00000002027820 */ /* 0x000fc60000410000 */
[----:B------:R-:W-:-:S04]  /*04e0*/  FFMA R3, -R0, R0, R3 ;  /* 0x0000000000037223 */ /* 0x000fc80000000103 */
[----:B------:R-:W-:-:S07]  /*04f0*/  FFMA R0, R3, R2, R0 ;  /* 0x0000000203007223 */ /* 0x000fce0000000000 */
.L_x_5:
[----:B------:R-:W-:Y:S05]  /*0500*/  BSYNC.RECONVERGENT B0 ;  /* 0x0000000000007941 */ /* 0x000fea0003800200 */
.L_x_3:
[----:B------:R-:W0:Y:S01]  /*0510*/  MUFU.RCP R3, R0 ;  /* 0x0000000000037308 */ /* 0x000e220000001000 */
[----:B------:R-:W-:Y:S07]  /*0520*/  BSSY.RECONVERGENT B2, `(.L_x_6) ;  /* 0x000000c000027945 */ /* 0x000fee0003800200 */
[----:B-----5:R-:W1:Y:S01]  /*0530*/  FCHK P0, R17, R0 ;  /* 0x0000000011007302 */ /* 0x020e620000000000 */
[----:B0-----:R-:W-:-:S04]  /*0540*/  FFMA R2, R3, -R0, 1 ;  /* 0x3f80000003027423 */ /* 0x001fc80000000800 */
[----:B------:R-:W-:-:S04]  /*0550*/  FFMA R2, R3, R2, R3 ;  /* 0x0000000203027223 */ /* 0x000fc80000000003 */
[----:B------:R-:W-:-:S04]  /*0560*/  FFMA R3, R17, R2, RZ ;  /* 0x0000000211037223 */ /* 0x000fc800000000ff */
[----:B------:R-:W-:-:S04]  /*0570*/  FFMA R8, R3, -R0, R17 ;  /* 0x8000000003087223 */ /* 0x000fc80000000011 */
[----:B------:R-:W-:Y:S01]  /*0580*/  FFMA R2, R2, R8, R3 ;  /* 0x0000000802027223 */ /* 0x000fe20000000003 */
[----:B-1----:R-:W-:Y:S06]  /*0590*/  @!P0 BRA `(.L_x_7) ;  /* 0x0000000000108947 */ /* 0x002fec0003800000 */
[----:B------:R-:W-:Y:S02]  /*05a0*/  MOV R3, R17 ;  /* 0x0000001100037202 */ /* 0x000fe40000000f00 */
[----:B------:R-:W-:-:S07]  /*05b0*/  MOV R2, 0x5d0 ;  /* 0x000005d000027802 */ /* 0x000fce0000000f00 */
[----:B------:R-:W-:Y:S05]  /*05c0*/  CALL.REL.NOINC `($__internal_1_$__cuda_sm3x_div_rn_noftz_f32_slowpath) ;  /* 0x0000002400747944 */ /* 0x000fea0003c00000 */
[----:B------:R-:W-:-:S07]  /*05d0*/  MOV R2, R0 ;  /* 0x0000000000027202 */ /* 0x000fce0000000f00 */
.L_x_7:
[----:B------:R-:W-:Y:S05]  /*05e0*/  BSYNC.RECONVERGENT B2 ;  /* 0x0000000000027941 */ /* 0x000fea0003800200 */
.L_x_6:
[----:B------:R-:W2:Y:S04]  /*05f0*/  LDG.E R3, desc[UR10][R14.64+-0x28] ;  /* 0xffffd80a0e037981 */ /* 0x000ea8000c1e1900 */
[----:B------:R-:W3:Y:S04]  /*0600*/  LDG.E R0, desc[UR10][R14.64+-0x2c] ;  /* 0xffffd40a0e007981 */ /* 0x000ee8000c1e1900 */
[----:B------:R-:W4:Y:S04]  /*0610*/  LDG.E R8, desc[UR10][R14.64+-0x24] ;  /* 0xffffdc0a0e087981 */ /* 0x000f28000c1e1900 */
[----:B------:R0:W5:Y:S01]  /*0620*/  LDG.E R17, desc[UR10][R14.64+-0x30] ;  /* 0xffffd00a0e117981 */ /* 0x000162000c1e1900 */
[----:B------:R-:W-:Y:S01]  /*0630*/  BSSY.RECONVERGENT B0, `(.L_x_8) ;  /* 0x0000014000007945 */ /* 0x000fe20003800200 */
[----:B------:R-:W-:Y:S01]  /*0640*/  FADD R11, R2, R11 ;  /* 0x0000000b020b7221 */ /* 0x000fe20000000000 */
        /* <DEDUP_REMOVED lines=14> */
.L_x_9:
[----:B------:R-:W-:Y:S01]  /*0730*/  FMUL.FTZ R0, R3, R8 ;  /* 0x0000000803007220 */ /* 0x000fe20000410000 */
[----:B------:R-:W-:-:S03]  /*0740*/  FMUL.FTZ R2, R8, 0.5 ;  /* 0x3f00000008027820 */ /* 0x000fc60000410000 */
[----:B------:R-:W-:-:S04]  /*0750*/  FFMA R3, -R0, R0, R3 ;  /* 0x0000000000037223 */ /* 0x000fc80000000103 */
[----:B------:R-:W-:-:S07]  /*0760*/  FFMA R0, R3, R2, R0 ;  /* 0x0000000203007223 */ /* 0x000fce0000000000 */
.L_x_10:
[----:B------:R-:W-:Y:S05]  /*0770*/  BSYNC.RECONVERGENT B0 ;  /* 0x0000000000007941 */ /* 0x000fea0003800200 */
.L_x_8:
        /* <DEDUP_REMOVED lines=13> */
.L_x_12:
[----:B------:R-:W-:Y:S05]  /*0850*/  BSYNC.RECONVERGENT B2 ;  /* 0x0000000000027941 */ /* 0x000fea0003800200 */
.L_x_11:
        /* <DEDUP_REMOVED lines=20> */
.L_x_14:
[----:B------:R-:W-:Y:S01]  /*09a0*/  FMUL.FTZ R0, R3, R8 ;  /* 0x0000000803007220 */ /* 0x000fe20000410000 */
[----:B------:R-:W-:-:S03]  /*09b0*/  FMUL.FTZ R2, R8, 0.5 ;  /* 0x3f00000008027820 */ /* 0x000fc60000410000 */
[----:B------:R-:W-:-:S04]  /*09c0*/  FFMA R3, -R0, R0, R3 ;  /* 0x0000000000037223 */ /* 0x000fc80000000103 */
[----:B------:R-:W-:-:S07]  /*09d0*/  FFMA R0, R3, R2, R0 ;  /* 0x0000000203007223 */ /* 0x000fce0000000000 */
.L_x_15:
[----:B------:R-:W-:Y:S05]  /*09e0*/  BSYNC.RECONVERGENT B0 ;  /* 0x0000000000007941 */ /* 0x000fea0003800200 */
.L_x_13:
        /* <DEDUP_REMOVED lines=13> */
.L_x_17:
[----:B------:R-:W-:Y:S05]  /*0ac0*/  BSYNC.RECONVERGENT B2 ;  /* 0x0000000000027941 */ /* 0x000fea0003800200 */
.L_x_16:
        /* <DEDUP_REMOVED lines=20> */
.L_x_19:
[----:B------:R-:W-:Y:S01]  /*0c10*/  FMUL.FTZ R0, R3, R8 ;  /* 0x0000000803007220 */ /* 0x000fe20000410000 */
[----:B------:R-:W-:-:S03]  /*0c20*/  FMUL.FTZ R2, R8, 0.5 ;  /* 0x3f00000008027820 */ /* 0x000fc60000410000 */
[----:B------:R-:W-:-:S04]  /*0c30*/  FFMA R3, -R0, R0, R3 ;  /* 0x0000000000037223 */ /* 0x000fc80000000103 */
[----:B------:R-:W-:-:S07]  /*0c40*/  FFMA R0, R3, R2, R0 ;  /* 0x0000000203007223 */ /* 0x000fce0000000000 */
.L_x_20:
[----:B------:R-:W-:Y:S05]  /*0c50*/  BSYNC.RECONVERGENT B0 ;  /* 0x0000000000007941 */ /* 0x000fea0003800200 */
.L_x_18:
        /* <DEDUP_REMOVED lines=13> */
.L_x_22:
[----:B------:R-:W-:Y:S05]  /*0d30*/  BSYNC.RECONVERGENT B2 ;  /* 0x0000000000027941 */ /* 0x000fea0003800200 */
.L_x_21:
        /* <DEDUP_REMOVED lines=20> */
.L_x_24:
[----:B------:R-:W-:Y:S01]  /*0e80*/  FMUL.FTZ R0, R3, R8 ;  /* 0x0000000803007220 */ /* 0x000fe20000410000 */
[----:B------:R-:W-:-:S03]  /*0e90*/  FMUL.FTZ R2, R8, 0.5 ;  /* 0x3f00000008027820 */ /* 0x000fc60000410000 */
[----:B------:R-:W-:-:S04]  /*0ea0*/  FFMA R3, -R0, R0, R3 ;  /* 0x0000000000037223 */ /* 0x000fc80000000103 */
[----:B------:R-:W-:-:S07]  /*0eb0*/  FFMA R0, R3, R2, R0 ;  /* 0x0000000203007223 */ /* 0x000fce0000000000 */
.L_x_25:
[----:B------:R-:W-:Y:S05]  /*0ec0*/  BSYNC.RECONVERGENT B0 ;  /* 0x0000000000007941 */ /* 0x000fea0003800200 */
.L_x_23:
        /* <DEDUP_REMOVED lines=13> */
.L_x_27:
[----:B------:R-:W-:Y:S05]  /*0fa0*/  BSYNC.RECONVERGENT B2 ;  /* 0x0000000000027941 */ /* 0x000fea0003800200 */
.L_x_26:
        /* <DEDUP_REMOVED lines=20> */
.L_x_29:
[----:B------:R-:W-:Y:S01]  /*10f0*/  FMUL.FTZ R0, R3, R8 ;  /* 0x0000000803007220 */ /* 0x000fe20000410000 */
[----:B------:R-:W-:-:S03]  /*1100*/  FMUL.FTZ R2, R8, 0.5 ;  /* 0x3f00000008027820 */ /* 0x000fc60000410000 */
[----:B------:R-:W-:-:S04]  /*1110*/  FFMA R3, -R0, R0, R3 ;  /* 0x0000000000037223 */ /* 0x000fc80000000103 */
[----:B------:R-:W-:-:S07]  /*1120*/  FFMA R0, R3, R2, R0 ;  /* 0x0000000203007223 */ /* 0x000fce0000000000 */
.L_x_30:
[----:B------:R-:W-:Y:S05]  /*1130*/  BSYNC.RECONVERGENT B0 ;  /* 0x0000000000007941 */ /* 0x000fea0003800200 */
.L_x_28:
        /* <DEDUP_REMOVED lines=13> */
.L_x_32:
[----:B------:R-:W-:Y:S05]  /*1210*/  BSYNC.RECONVERGENT B2 ;  /* 0x0000000000027941 */ /* 0x000fea0003800200 */
.L_x_31:
        /* <DEDUP_REMOVED lines=20> */
.L_x_34:
[----:B------:R-:W-:Y:S01]  /*1360*/  FMUL.FTZ R0, R3, R8 ;  /* 0x0000000803007220 */ /* 0x000fe20000410000 */
[----:B------:R-:W-:-:S03]  /*1370*/  FMUL.FTZ R2, R8, 0.5 ;  /* 0x3f00000008027820 */ /* 0x000fc60000410000 */
[----:B------:R-:W-:-:S04]  /*1380*/  FFMA R3, -R0, R0, R3 ;  /* 0x0000000000037223 */ /* 0x000fc80000000103 */
[----:B------:R-:W-:-:S07]  /*1390*/  FFMA R0, R3, R2, R0 ;  /* 0x0000000203007223 */ /* 0x000fce0000000000 */
.L_x_35:
[----:B------:R-:W-:Y:S05]  /*13a0*/  BSYNC.RECONVERGENT B0 ;  /* 0x0000000000007941 */ /* 0x000fea0003800200 */
.L_x_33:
        /* <DEDUP_REMOVED lines=13> */
.L_x_37:
[----:B------:R-:W-:Y:S05]  /*1480*/  BSYNC.RECONVERGENT B2 ;  /* 0x0000000000027941 */ /* 0x000fea0003800200 */
.L_x_36:
        /* <DEDUP_REMOVED lines=20> */
.L_x_39:
[----:B------:R-:W-:Y:S01]  /*15d0*/  FMUL.FTZ R0, R3, R8 ;  /* 0x0000000803007220 */ /* 0x000fe20000410000 */
[----:B------:R-:W-:-:S03]  /*15e0*/  FMUL.FTZ R2, R8, 0.5 ;  /* 0x3f00000008027820 */ /* 0x000fc60000410000 */
[----:B------:R-:W-:-:S04]  /*15f0*/  FFMA R3, -R0, R0, R3 ;  /* 0x0000000000037223 */ /* 0x000fc80000000103 */
[----:B------:R-:W-:-:S07]  /*1600*/  FFMA R0, R3, R2, R0 ;  /* 0x0000000203007223 */ /* 0x000fce0000000000 */
.L_x_40:
[----:B------:R-:W-:Y:S05]  /*1610*/  BSYNC.RECONVERGENT B0 ;  /* 0x0000000000007941 */ /* 0x000fea0003800200 */
.L_x_38:
        /* <DEDUP_REMOVED lines=13> */
.L_x_42:
[----:B------:R-:W-:Y:S05]  /*16f0*/  BSYNC.RECONVERGENT B2 ;  /* 0x0000000000027941 */ /* 0x000fea0003800200 */
.L_x_41:
[----:B------:R-:W-:Y:S01]  /*1700*/  IADD3 R14, P0, PT, R14, 0x80, RZ ;  /* 0x000000800e0e7810 */ /* 0x000fe20007f1e0ff */
[----:B------:R-:W-:-:S03]  /*1710*/  FADD R11, R11, R2 ;  /* 0x000000020b0b7221 */ /* 0x000fc60000000000 */
[----:B------:R-:W-:Y:S01]  /*1720*/  IADD3.X R15, PT, PT, RZ, R15, RZ, P0, !PT ;  /* 0x0000000fff0f7210 */ /* 0x000fe200007fe4ff */
[----:B------:R-:W-:Y:S08]  /*1730*/  BRA.U UP0, `(.L_x_43) ;  /* 0xffffffed000c7547 */ /* 0x000ff0000b83ffff */
.L_x_2:
[----:B------:R-:W-:-:S09]  /*1740*/  UISETP.NE.AND UP0, UPT, UR8, URZ, UPT ;  /* 0x000000ff0800728c */ /* 0x000fd2000bf05270 */
[----:B------:R-:W-:Y:S05]  /*1750*/  BRA.U !UP0, `(.L_x_1) ;  /* 0x0000001108b07547 */ /* 0x000fea000b800000 */
[----:B------:R-:W0:Y:S01]  /*1760*/  LDCU UR4, c[0x0][0x3a8] ;  /* 0x00007500ff0477ac */ /* 0x000e220008000800 */
[----:B------:R-:W-:Y:S02]  /*1770*/  UISETP.GE.U32.AND UP0, UPT, UR8, 0x4, UPT ;  /* 0x000000040800788c */ /* 0x000fe4000bf06070 */
[----:B0-----:R-:W-:-:S07]  /*1780*/  ULOP3.LUT UR4, UR4, 0x3, URZ, 0xc0, !UPT ;  /* 0x0000000304047892 */ /* 0x001fce000f8ec0ff */
[----:B------:R-:W-:Y:S05]  /*1790*/  BRA.U !UP0, `(.L_x_44) ;  /* 0x00000009088c7547 */ /* 0x000fea000b800000 */
[----:B------:R-:W0:Y:S01]  /*17a0*/  LDC.64 R14, c[0x0][0x3a0] ;  /* 0x0000e800ff0e7b82 */ /* 0x000e220000000a00 */
[----:B------:R-:W1:Y:S01]  /*17b0*/  LDCU UR5, c[0x0][0x394] ;  /* 0x00007280ff0577ac */ /* 0x000e620008000800 */
[----:B0-----:R-:W-:-:S05]  /*17c0*/  IMAD.WIDE.U32 R14, R7, 0x10, R14 ;  /* 0x00000010070e7825 */ /* 0x001fca00078e000e */
[----:B------:R-:W1:Y:S04]  /*17d0*/  LDG.E R3, desc[UR10][R14.64+0x8] ;  /* 0x0000080a0e037981 */ /* 0x000e68000c1e1900 */
[----:B------:R-:W2:Y:S04]  /*17e0*/  LDG.E R0, desc[UR10][R14.64+0x4] ;  /* 0x0000040a0e007981 */ /* 0x000ea8000c1e1900 */
[----:B------:R-:W3:Y:S04]  /*17f0*/  LDG.E R2, desc[UR10][R14.64+0xc] ;  /* 0x00000c0a0e027981 */ /* 0x000ee8000c1e1900 */
[----:B------:R0:W5:Y:S01]  /*1800*/  LDG.E R17, desc[UR10][R14.64] ;  /* 0x0000000a0e117981 */ /* 0x000162000c1e1900 */
[----:B------:R-:W-:Y:S01]  /*1810*/  BSSY.RECONVERGENT B0, `(.L_x_45) ;  /* 0x0000013000007945 */ /* 0x000fe20003800200 */
[----:B-1----:R-:W-:Y:S01]  /*1820*/  FFMA R3, R6, UR5, -R3 ;  /* 0x0000000506037c23 */ /* 0x002fe20008000803 */
[----:B--2---:R-:W-:-:S03]  /*1830*/  FFMA R0, R5, UR5, -R0 ;  /* 0x0000000505007c23 */ /* 0x004fc60008000800 */
[----:B------:R-:W-:-:S04]  /*1840*/  FMUL R3, R3, R3 ;  /* 0x0000000303037220 */ /* 0x000fc80000400000 */
[----:B------:R-:W-:-:S04]  /*1850*/  FFMA R3, R0, R0, R3 ;  /* 0x0000000000037223 */ /* 0x000fc80000000003 */
[----:B---3--:R-:W-:-:S04]  /*1860*/  FADD R3, R3, R2 ;  /* 0x0000000203037221 */ /* 0x008fc80000000000 */
        /* <DEDUP_REMOVED lines=9> */
.L_x_46:
[----:B------:R-:W-:Y:S01]  /*1900*/  FMUL.FTZ R0, R3, R2 ;  /* 0x0000000203007220 */ /* 0x000fe20000410000 */
[----:B------:R-:W-:-:S03]  /*1910*/  FMUL.FTZ R2, R2, 0.5 ;  /* 0x3f00000002027820 */ /* 0x000fc60000410000 */
[----:B------:R-:W-:-:S04]  /*1920*/  FFMA R3, -R0, R0, R3 ;  /* 0x0000000000037223 */ /* 0x000fc80000000103 */
[----:B------:R-:W-:-:S07]  /*1930*/  FFMA R0, R3, R2, R0 ;  /* 0x0000000203007223 */ /* 0x000fce0000000000 */
.L_x_47:
[----:B------:R-:W-:Y:S05]  /*1940*/  BSYNC.RECONVERGENT B0 ;  /* 0x0000000000007941 */ /* 0x000fea0003800200 */
.L_x_45:
        /* <DEDUP_REMOVED lines=13> */
.L_x_49:
[----:B------:R-:W-:Y:S05]  /*1a20*/  BSYNC.RECONVERGENT B2 ;  /* 0x0000000000027941 */ /* 0x000fea0003800200 */
.L_x_48:
[----:B------:R-:W2:Y:S01]  /*1a30*/  LDG.E R3, desc[UR10][R14.64+0x18] ;  /* 0x0000180a0e037981 */ /* 0x000ea2000c1e1900 */
[----:B------:R-:W2:Y:S03]  /*1a40*/  LDCU UR5, c[0x0][0x394] ;  /* 0x00007280ff0577ac */ /* 0x000ea60008000800 */
        /* <DEDUP_REMOVED lines=19> */
.L_x_51:
[----:B------:R-:W-:Y:S01]  /*1b80*/  FMUL.FTZ R0, R3, R8 ;  /* 0x0000000803007220 */ /* 0x000fe20000410000 */
[----:B------:R-:W-:-:S03]  /*1b90*/  FMUL.FTZ R2, R8, 0.5 ;  /* 0x3f00000008027820 */ /* 0x000fc60000410000 */
[----:B------:R-:W-:-:S04]  /*1ba0*/  FFMA R3, -R0, R0, R3 ;  /* 0x0000000000037223 */ /* 0x000fc80000000103 */
[----:B------:R-:W-:-:S07]  /*1bb0*/  FFMA R0, R3, R2, R0 ;  /* 0x0000000203007223 */ /* 0x000fce0000000000 */
.L_x_52:
[----:B------:R-:W-:Y:S05]  /*1bc0*/  BSYNC.RECONVERGENT B0 ;  /* 0x0000000000007941 */ /* 0x000fea0003800200 */
.L_x_50:
        /* <DEDUP_REMOVED lines=13> */
.L_x_54:
[----:B------:R-:W-:Y:S05]  /*1ca0*/  BSYNC.RECONVERGENT B2 ;  /* 0x0000000000027941 */ /* 0x000fea0003800200 */
.L_x_53:
        /* <DEDUP_REMOVED lines=21> */
.L_x_56:
[----:B------:R-:W-:Y:S01]  /*1e00*/  FMUL.FTZ R0, R3, R8 ;  /* 0x0000000803007220 */ /* 0x000fe20000410000 */
[----:B------:R-:W-:-:S03]  /*1e10*/  FMUL.FTZ R2, R8, 0.5 ;  /* 0x3f00000008027820 */ /* 0x000fc60000410000 */
[----:B------:R-:W-:-:S04]  /*1e20*/  FFMA R3, -R0, R0, R3 ;  /* 0x0000000000037223 */ /* 0x000fc80000000103 */
[----:B------:R-:W-:-:S07]  /*1e30*/  FFMA R0, R3, R2, R0 ;  /* 0x0000000203007223 */ /* 0x000fce0000000000 */
.L_x_57:
[----:B------:R-:W-:Y:S05]  /*1e40*/  BSYNC.RECONVERGENT B0 ;  /* 0x0000000000007941 */ /* 0x000fea0003800200 */
.L_x_55:
        /* <DEDUP_REMOVED lines=13> */
.L_x_59:
[----:B------:R-:W-:Y:S05]  /*1f20*/  BSYNC.RECONVERGENT B2 ;  /* 0x0000000000027941 */ /* 0x000fea0003800200 */
.L_x_58:
        /* <DEDUP_REMOVED lines=21> */
.L_x_61:
[----:B------:R-:W-:Y:S01]  /*2080*/  FMUL.FTZ R0, R3, R8 ;  /* 0x0000000803007220 */ /* 0x000fe20000410000 */
[----:B------:R-:W-:-:S03]  /*2090*/  FMUL.FTZ R2, R8, 0.5 ;  /* 0x3f00000008027820 */ /* 0x000fc60000410000 */
[----:B------:R-:W-:-:S04]  /*20a0*/  FFMA R3, -R0, R0, R3 ;  /* 0x0000000000037223 */ /* 0x000fc80000000103 */
[----:B------:R-:W-:-:S07]  /*20b0*/  FFMA R0, R3, R2, R0 ;  /* 0x0000000203007223 */ /* 0x000fce0000000000 */
.L_x_62:
[----:B------:R-:W-:Y:S05]  /*20c0*/  BSYNC.RECONVERGENT B0 ;  /* 0x0000000000007941 */ /* 0x000fea0003800200 */
.L_x_60:
        /* <DEDUP_REMOVED lines=13> */
.L_x_64:
[----:B------:R-:W-:Y:S05]  /*21a0*/  BSYNC.RECONVERGENT B2 ;  /* 0x0000000000027941 */ /* 0x000fea0003800200 */
.L_x_63:
[----:B------:R-:W-:Y:S01]  /*21b0*/  FADD R11, R11, R2 ;  /* 0x000000020b0b7221 */ /* 0x000fe20000000000 */
[----:B------:R-:W-:-:S07]  /*21c0*/  IADD3 R7, PT, PT, R7, 0x4, RZ ;  /* 0x0000000407077810 */ /* 0x000fce0007ffe0ff */
.L_x_44:
[----:B------:R-:W-:-:S09]  /*21d0*/  UISETP.NE.AND UP0, UPT, UR4, URZ, UPT ;  /* 0x000000ff0400728c */ /* 0x000fd2000bf05270 */
[----:B------:R-:W-:Y:S05]  /*21e0*/  BRA.U !UP0, `(.L_x_1) ;  /* 0x00000009080c7547 */ /* 0x000fea000b800000 */
[----:B------:R-:W-:-:S09]  /*21f0*/  UISETP.NE.AND UP0, UPT, UR4, 0x1, UPT ;  /* 0x000000010400788c */ /* 0x000fd2000bf05270 */
        /* <DEDUP_REMOVED lines=23> */
.L_x_67:
[----:B------:R-:W-:Y:S01]  /*2370*/  FMUL.FTZ R0, R3, R2 ;  /* 0x0000000203007220 */ /* 0x000fe20000410000 */
[----:B------:R-:W-:-:S03]  /*2380*/  FMUL.FTZ R2, R2, 0.5 ;  /* 0x3f00000002027820 */ /* 0x000fc60000410000 */
[----:B------:R-:W-:-:S04]  /*2390*/  FFMA R3, -R0, R0, R3 ;  /* 0x0000000000037223 */ /* 0x000fc80000000103 */
[----:B------:R-:W-:-:S07]  /*23a0*/  FFMA R0, R3, R2, R0 ;  /* 0x0000000203007223 */ /* 0x000fce0000000000 */
.L_x_68:
[----:B------:R-:W-:Y:S05]  /*23b0*/  BSYNC.RECONVERGENT B0 ;  /* 0x0000000000007941 */ /* 0x000fea0003800200 */
.L_x_66:
        /* <DEDUP_REMOVED lines=13> */
.L_x_70:
[----:B------:R-:W-:Y:S05]  /*2490*/  BSYNC.RECONVERGENT B2 ;  /* 0x0000000000027941 */ /* 0x000fea0003800200 */
.L_x_69:
        /* <DEDUP_REMOVED lines=21> */
.L_x_72:
[----:B------:R-:W-:Y:S01]  /*25f0*/  FMUL.FTZ R0, R3, R8 ;  /* 0x0000000803007220 */ /* 0x000fe20000410000 */
[----:B------:R-:W-:-:S03]  /*2600*/  FMUL.FTZ R2, R8, 0.5 ;  /* 0x3f00000008027820 */ /* 0x000fc60000410000 */
[----:B------:R-:W-:-:S04]  /*2610*/  FFMA R3, -R0, R0, R3 ;  /* 0x0000000000037223 */ /* 0x000fc80000000103 */
[----:B------:R-:W-:-:S07]  /*2620*/  FFMA R0, R3, R2, R0 ;  /* 0x0000000203007223 */ /* 0x000fce0000000000 */
.L_x_73:
[----:B------:R-:W-:Y:S05]  /*2630*/  BSYNC.RECONVERGENT B0 ;  /* 0x0000000000007941 */ /* 0x000fea0003800200 */
.L_x_71:
        /* <DEDUP_REMOVED lines=13> */
.L_x_75:
[----:B------:R-:W-:Y:S05]  /*2710*/  BSYNC.RECONVERGENT B2 ;  /* 0x0000000000027941 */ /* 0x000fea0003800200 */
.L_x_74:
[----:B------:R-:W-:Y:S01]  /*2720*/  FADD R11, R11, R2 ;  /* 0x000000020b0b7221 */ /* 0x000fe20000000000 */
[----:B------:R-:W-:-:S07]  /*2730*/  IADD3 R7, PT, PT, R7, 0x2, RZ ;  /* 0x0000000207077810 */ /* 0x000fce0007ffe0ff */
.L_x_65:
[----:B------:R-:W0:Y:S02]  /*2740*/  LDCU UR5, c[0x0][0x3a8] ;  /* 0x00007500ff0577ac */ /* 0x000e240008000800 */
[----:B0-----:R-:W-:-:S04]  /*2750*/  ULOP3.LUT UR5, UR5, 0x1, URZ, 0xc0, !UPT ;  /* 0x0000000105057892 */ /* 0x001fc8000f8ec0ff */
[----:B------:R-:W-:-:S09]  /*2760*/  UISETP.NE.U32.AND UP0, UPT, UR5, 0x1, UPT ;  /* 0x000000010500788c */ /* 0x000fd2000bf05070 */
[----:B------:R-:W-:Y:S05]  /*2770*/  BRA.U UP0, `(.L_x_1) ;  /* 0x0000000100a87547 */ /* 0x000fea000b800000 */
        /* <DEDUP_REMOVED lines=22> */
.L_x_77:
[----:B------:R-:W-:Y:S01]  /*28e0*/  FMUL.FTZ R0, R9, R6 ;  /* 0x0000000609007220 */ /* 0x000fe20000410000 */
[----:B------:R-:W-:-:S03]  /*28f0*/  FMUL.FTZ R2, R6, 0.5 ;  /* 0x3f00000006027820 */ /* 0x000fc60000410000 */
[----:B------:R-:W-:-:S04]  /*2900*/  FFMA R3, -R0, R0, R9 ;  /* 0x0000000000037223 */ /* 0x000fc80000000109 */
[----:B------:R-:W-:-:S07]  /*2910*/  FFMA R0, R3, R2, R0 ;  /* 0x0000000203007223 */ /* 0x000fce0000000000 */
.L_x_78:
[----:B------:R-:W-:Y:S05]  /*2920*/  BSYNC.RECONVERGENT B0 ;  /* 0x0000000000007941 */ /* 0x000fea0003800200 */
.L_x_76:
        /* <DEDUP_REMOVED lines=13> */
.L_x_80:
[----:B------:R-:W-:Y:S05]  /*2a00*/  BSYNC.RECONVERGENT B2 ;  /* 0x0000000000027941 */ /* 0x000fea0003800200 */
.L_x_79:
[----:B------:R-:W-:-:S07]  /*2a10*/  FADD R11, R11, R2 ;  /* 0x000000020b0b7221 */ /* 0x000fce0000000000 */
.L_x_1:
[----:B-----5:R-:W-:-:S05]  /*2a20*/  FADD R11, R4, R11 ;  /* 0x0000000b040b7221 */ /* 0x020fca0000000000 */
[----:B------:R-:W-:Y:S01]  /*2a30*/  STG.E desc[UR10][R12.64], R11 ;  /* 0x0000000b0c007986 */ /* 0x000fe2000c10190a */
[----:B------:R-:W-:Y:S05]  /*2a40*/  EXIT ;  /* 0x000000000000794d */ /* 0x000fea0003800000 */
        .weak           $__internal_0_$__cuda_sm20_sqrt_rn_f32_slowpath
        .type           $__internal_0_$__cuda_sm20_sqrt_rn_f32_slowpath,@function
        .size           $__internal_0_$__cuda_sm20_sqrt_rn_f32_slowpath,($__internal_1_$__cuda_sm3x_div_rn_noftz_f32_slowpath - $__internal_0_$__cuda_sm20_sqrt_rn_f32_slowpath)
$__internal_0_$__cuda_sm20_sqrt_rn_f32_slowpath:
[----:B------:R-:W-:-:S13]  /*2a50*/  LOP3.LUT P0, RZ, R0, 0x7fffffff, RZ, 0xc0, !PT ;  /* 0x7fffffff00ff7812 */ /* 0x000fda000780c0ff */
[----:B------:R-:W-:Y:S01]  /*2a60*/  @!P0 MOV R9, R0 ;  /* 0x0000000000098202 */ /* 0x000fe20000000f00 */
[----:B------:R-:W-:Y:S06]  /*2a70*/  @!P0 BRA `(.L_x_81) ;  /* 0x0000000000408947 */ /* 0x000fec0003800000 */
[----:B------:R-:W-:-:S13]  /*2a80*/  FSETP.GEU.FTZ.AND P0, PT, R0, RZ, PT ;  /* 0x000000ff0000720b */ /* 0x000fda0003f1e000 */
[----:B------:R-:W-:Y:S01]  /*2a90*/  @!P0 MOV R9, 0x7fffffff ;  /* 0x7fffffff00098802 */ /* 0x000fe20000000f00 */
[----:B------:R-:W-:Y:S06]  /*2aa0*/  @!P0 BRA `(.L_x_81) ;  /* 0x0000000000348947 */ /* 0x000fec0003800000 */
[----:B------:R-:W-:-:S13]  /*2ab0*/  FSETP.GTU.FTZ.AND P0, PT, |R0|, +INF , PT ;  /* 0x7f8000000000780b */ /* 0x000fda0003f1c200 */
[----:B------:R-:W-:Y:S01]  /*2ac0*/  @P0 FADD.FTZ R9, R0, 1 ;  /* 0x3f80000000090421 */ /* 0x000fe20000010000 */
[----:B------:R-:W-:Y:S06]  /*2ad0*/  @P0 BRA `(.L_x_81) ;  /* 0x0000000000280947 */ /* 0x000fec0003800000 */
[----:B------:R-:W-:-:S13]  /*2ae0*/  FSETP.NEU.FTZ.AND P0, PT, |R0|, +INF , PT ;  /* 0x7f8000000000780b */ /* 0x000fda0003f1d200 */
[----:B------:R-:W-:-:S04]  /*2af0*/  @P0 FFMA R16, R0, 1.84467440737095516160e+19, RZ ;  /* 0x5f80000000100823 */ /* 0x000fc800000000ff */
[----:B------:R-:W0:Y:S02]  /*2b00*/  @P0 MUFU.RSQ R9, R16 ;  /* 0x0000001000090308 */ /* 0x000e240000001400 */
[----:B0-----:R-:W-:Y:S01]  /*2b10*/  @P0 FMUL.FTZ R3, R16, R9 ;  /* 0x0000000910030220 */ /* 0x001fe20000410000 */
[----:B------:R-:W-:Y:S01]  /*2b20*/  @P0 FMUL.FTZ R10, R9, 0.5 ;  /* 0x3f000000090a0820 */ /* 0x000fe20000410000 */
[----:B------:R-:W-:Y:S02]  /*2b30*/  @!P0 MOV R9, R0 ;  /* 0x0000000000098202 */ /* 0x000fe40000000f00 */
[----:B------:R-:W-:-:S04]  /*2b40*/  @P0 FADD.FTZ R8, -R3, -RZ ;  /* 0x800000ff03080221 */ /* 0x000fc80000010100 */
[----:B------:R-:W-:-:S04]  /*2b50*/  @P0 FFMA R8, R3, R8, R16 ;  /* 0x0000000803080223 */ /* 0x000fc80000000010 */
[----:B------:R-:W-:-:S04]  /*2b60*/  @P0 FFMA R8, R8, R10, R3 ;  /* 0x0000000a08080223 */ /* 0x000fc80000000003 */
[----:B------:R-:W-:-:S07]  /*2b70*/  @P0 FMUL.FTZ R9, R8, 2.3283064365386962891e-10 ;  /* 0x2f80000008090820 */ /* 0x000fce0000410000 */
.L_x_81:
[----:B------:R-:W-:-:S04]  /*2b80*/  HFMA2 R3, -RZ, RZ, 0, 0 ;  /* 0x00000000ff037431 */ /* 0x000fc800000001ff */
[----:B------:R-:W-:Y:S05]  /*2b90*/  RET.REL.NODEC R2 `(_Z14cenergy_kernelPf4dim3ffP8AtomInfoi) ;  /* 0xffffffd402187950 */ /* 0x000fea0003c3ffff */
        .weak           $__internal_1_$__cuda_sm3x_div_rn_noftz_f32_slowpath
        .type           $__internal_1_$__cuda_sm3x_div_rn_noftz_f32_slowpath,@function
        .size           $__internal_1_$__cuda_sm3x_div_rn_noftz_f32_slowpath,(.L_x_95 - $__internal_1_$__cuda_sm3x_div_rn_noftz_f32_slowpath)
$__internal_1_$__cuda_sm3x_div_rn_noftz_f32_slowpath:
[----:B------:R-:W-:Y:S01]  /*2ba0*/  SHF.R.U32.HI R8, RZ, 0x17, R0 ;  /* 0x00000017ff087819 */ /* 0x000fe20000011600 */
[----:B------:R-:W-:Y:S01]  /*2bb0*/  BSSY.RECONVERGENT B0, `(.L_x_82) ;  /* 0x0000062000007945 */ /* 0x000fe20003800200 */
[----:B------:R-:W-:Y:S02]  /*2bc0*/  SHF.R.U32.HI R10, RZ, 0x17, R3 ;  /* 0x00000017ff0a7819 */ /* 0x000fe40000011603 */
[----:B------:R-:W-:Y:S02]  /*2bd0*/  LOP3.LUT R8, R8, 0xff, RZ, 0xc0, !PT ;  /* 0x000000ff08087812 */ /* 0x000fe400078ec0ff */
[----:B------:R-:W-:Y:S02]  /*2be0*/  LOP3.LUT R10, R10, 0xff, RZ, 0xc0, !PT ;  /* 0x000000ff0a0a7812 */ /* 0x000fe400078ec0ff */
[----:B------:R-:W-:Y:S02]  /*2bf0*/  IADD3 R16, PT, PT, R8, -0x1, RZ ;  /* 0xffffffff08107810 */ /* 0x000fe40007ffe0ff */
[----:B------:R-:W-:-:S02]  /*2c00*/  IADD3 R17, PT, PT, R10, -0x1, RZ ;  /* 0xffffffff0a117810 */ /* 0x000fc40007ffe0ff */
[----:B------:R-:W-:-:S04]  /*2c10*/  ISETP.GT.U32.AND P0, PT, R16, 0xfd, PT ;  /* 0x000000fd1000780c */ /* 0x000fc80003f04070 */
[----:B------:R-:W-:-:S13]  /*2c20*/  ISETP.GT.U32.OR P0, PT, R17, 0xfd, P0 ;  /* 0x000000fd1100780c */ /* 0x000fda0000704470 */
[----:B------:R-:W-:Y:S01]  /*2c30*/  @!P0 MOV R9, RZ ;  /* 0x000000ff00098202 */ /* 0x000fe20000000f00 */
[----:B------:R-:W-:Y:S06]  /*2c40*/  @!P0 BRA `(.L_x_83) ;  /* 0x00000000005c8947 */ /* 0x000fec0003800000 */
[----:B------:R-:W-:Y:S02]  /*2c50*/  FSETP.GTU.FTZ.AND P0, PT, |R3|, +INF , PT ;  /* 0x7f8000000300780b */ /* 0x000fe40003f1c200 */
[----:B------:R-:W-:-:S04]  /*2c60*/  FSETP.GTU.FTZ.AND P1, PT, |R0|, +INF , PT ;  /* 0x7f8000000000780b */ /* 0x000fc80003f3c200 */
[----:B------:R-:W-:-:S13]  /*2c70*/  PLOP3.LUT P0, PT, P0, P1, PT, 0xf8, 0x8f ;  /* 0x00000000008f781c */ /* 0x000fda0000703f70 */
[----:B------:R-:W-:Y:S05]  /*2c80*/  @P0 BRA `(.L_x_84) ;  /* 0x00000004004c0947 */ /* 0x000fea0003800000 */
[----:B------:R-:W-:-:S13]  /*2c90*/  LOP3.LUT P0, RZ, R0, 0x7fffffff, R3, 0xc8, !PT ;  /* 0x7fffffff00ff7812 */ /* 0x000fda000780c803 */
[----:B------:R-:W-:Y:S05]  /*2ca0*/  @!P0 BRA `(.L_x_85) ;  /* 0x00000004003c8947 */ /* 0x000fea0003800000 */
[C---:B------:R-:W-:Y:S02]  /*2cb0*/  FSETP.NEU.FTZ.AND P2, PT, |R3|.reuse, +INF , PT ;  /* 0x7f8000000300780b */ /* 0x040fe40003f5d200 */
[----:B------:R-:W-:Y:S02]  /*2cc0*/  FSETP.NEU.FTZ.AND P1, PT, |R0|, +INF , PT ;  /* 0x7f8000000000780b */ /* 0x000fe40003f3d200 */
[----:B------:R-:W-:-:S11]  /*2cd0*/  FSETP.NEU.FTZ.AND P0, PT, |R3|, +INF , PT ;  /* 0x7f8000000300780b */ /* 0x000fd60003f1d200 */
[----:B------:R-:W-:Y:S05]  /*2ce0*/  @!P1 BRA !P2, `(.L_x_85) ;  /* 0x00000004002c9947 */ /* 0x000fea0005000000 */
[----:B------:R-:W-:-:S04]  /*2cf0*/  LOP3.LUT P2, RZ, R3, 0x7fffffff, RZ, 0xc0, !PT ;  /* 0x7fffffff03ff7812 */ /* 0x000fc8000784c0ff */
[----:B------:R-:W-:-:S13]  /*2d00*/  PLOP3.LUT P1, PT, P1, P2, PT, 0x2f, 0xf2 ;  /* 0x0000000000f2781c */ /* 0x000fda0000f24577 */
[----:B------:R-:W-:Y:S05]  /*2d10*/  @P1 BRA `(.L_x_86) ;  /* 0x0000000400181947 */ /* 0x000fea0003800000 */
[----:B------:R-:W-:-:S04]  /*2d20*/  LOP3.LUT P1, RZ, R0, 0x7fffffff, RZ, 0xc0, !PT ;  /* 0x7fffffff00ff7812 */ /* 0x000fc8000782c0ff */
[----:B------:R-:W-:-:S13]  /*2d30*/  PLOP3.LUT P0, PT, P0, P1, PT, 0x2f, 0xf2 ;  /* 0x0000000000f2781c */ /* 0x000fda0000702577 */
[----:B------:R-:W-:Y:S05]  /*2d40*/  @P0 BRA `(.L_x_87) ;  /* 0x0000000400000947 */ /* 0x000fea0003800000 */
[----:B------:R-:W-:Y:S02]  /*2d50*/  ISETP.GE.AND P0, PT, R17, RZ, PT ;  /* 0x000000ff1100720c */ /* 0x000fe40003f06270 */
[----:B------:R-:W-:-:S11]  /*2d60*/  ISETP.GE.AND P1, PT, R16, RZ, PT ;  /* 0x000000ff1000720c */ /* 0x000fd60003f26270 */
[----:B------:R-:W-:Y:S01]  /*2d70*/  @P0 MOV R9, RZ ;  /* 0x000000ff00090202 */ /* 0x000fe20000000f00 */
[----:B------:R-:W-:Y:S01]  /*2d80*/  @!P0 FFMA R3, R3, 1.84467440737095516160e+19, RZ ;  /* 0x5f80000003038823 */ /* 0x000fe200000000ff */
[----:B------:R-:W-:Y:S01]  /*2d90*/  @!P0 MOV R9, 0xffffffc0 ;  /* 0xffffffc000098802 */ /* 0x000fe20000000f00 */
[----:B------:R-:W-:-:S03]  /*2da0*/  @!P1 FFMA R0, R0, 1.84467440737095516160e+19, RZ ;  /* 0x5f80000000009823 */ /* 0x000fc600000000ff */
[----:B------:R-:W-:-:S07]  /*2db0*/  @!P1 IADD3 R9, PT, PT, R9, 0x40, RZ ;  /* 0x0000004009099810 */ /* 0x000fce0007ffe0ff */
.L_x_83:
[----:B------:R-:W-:Y:S01]  /*2dc0*/  LEA R17, R8, 0xc0800000, 0x17 ;  /* 0xc080000008117811 */ /* 0x000fe200078eb8ff */
[----:B------:R-:W-:Y:S01]  /*2dd0*/  BSSY.RECONVERGENT B1, `(.L_x_88) ;  /* 0x0000036000017945 */ /* 0x000fe20003800200 */
[----:B------:R-:W-:Y:S02]  /*2de0*/  IADD3 R10, PT, PT, R10, -0x7f, RZ ;  /* 0xffffff810a0a7810 */ /* 0x000fe40007ffe0ff */
[----:B------:R-:W-:Y:S02]  /*2df0*/  IADD3 R18, PT, PT, -R17, R0, RZ ;  /* 0x0000000011127210 */ /* 0x000fe40007ffe1ff */
[C---:B------:R-:W-:Y:S01]  /*2e00*/  IADD3 R8, PT, PT, R10.reuse, 0x7f, -R8 ;  /* 0x0000007f0a087810 */ /* 0x040fe20007ffe808 */
[----:B------:R-:W-:Y:S01]  /*2e10*/  IMAD R0, R10, -0x800000, R3 ;  /* 0xff8000000a007824 */ /* 0x000fe200078e0203 */
[----:B------:R-:W0:Y:S01]  /*2e20*/  MUFU.RCP R16, R18 ;  /* 0x0000001200107308 */ /* 0x000e220000001000 */
[----:B------:R-:W-:Y:S01]  /*2e30*/  FADD.FTZ R17, -R18, -RZ ;  /* 0x800000ff12117221 */ /* 0x000fe20000010100 */
[----:B------:R-:W-:-:S03]  /*2e40*/  IADD3 R9, PT, PT, R8, R9, RZ ;  /* 0x0000000908097210 */ /* 0x000fc60007ffe0ff */
[----:B0-----:R-:W-:-:S04]  /*2e50*/  FFMA R19, R16, R17, 1 ;  /* 0x3f80000010137423 */ /* 0x001fc80000000011 */
[----:B------:R-:W-:-:S04]  /*2e60*/  FFMA R19, R16, R19, R16 ;  /* 0x0000001310137223 */ /* 0x000fc80000000010 */
[----:B------:R-:W-:-:S04]  /*2e70*/  FFMA R16, R0, R19, RZ ;  /* 0x0000001300107223 */ /* 0x000fc800000000ff */
[----:B------:R-:W-:-:S04]  /*2e80*/  FFMA R3, R17, R16, R0 ;  /* 0x0000001011037223 */ /* 0x000fc80000000000 */
[----:B------:R-:W-:-:S04]  /*2e90*/  FFMA R16, R19, R3, R16 ;  /* 0x0000000313107223 */ /* 0x000fc80000000010 */
[----:B------:R-:W-:-:S04]  /*2ea0*/  FFMA R17, R17, R16, R0 ;  /* 0x0000001011117223 */ /* 0x000fc80000000000 */
[----:B------:R-:W-:-:S05]  /*2eb0*/  FFMA R0, R19, R17, R16 ;  /* 0x0000001113007223 */ /* 0x000fca0000000010 */
[----:B------:R-:W-:-:S04]  /*2ec0*/  SHF.R.U32.HI R3, RZ, 0x17, R0 ;  /* 0x00000017ff037819 */ /* 0x000fc80000011600 */
[----:B------:R-:W-:-:S04]  /*2ed0*/  LOP3.LUT R8, R3, 0xff, RZ, 0xc0, !PT ;  /* 0x000000ff03087812 */ /* 0x000fc800078ec0ff */
[----:B------:R-:W-:-:S04]  /*2ee0*/  IADD3 R3, PT, PT, R8, R9, RZ ;  /* 0x0000000908037210 */ /* 0x000fc80007ffe0ff */
[----:B------:R-:W-:-:S04]  /*2ef0*/  IADD3 R8, PT, PT, R3, -0x1, RZ ;  /* 0xffffffff03087810 */ /* 0x000fc80007ffe0ff */
[----:B------:R-:W-:-:S13]  /*2f00*/  ISETP.GE.U32.AND P0, PT, R8, 0xfe, PT ;  /* 0x000000fe0800780c */ /* 0x000fda0003f06070 */
[----:B------:R-:W-:Y:S05]  /*2f10*/  @!P0 BRA `(.L_x_89) ;  /* 0x0000000000808947 */ /* 0x000fea0003800000 */
[----:B------:R-:W-:-:S13]  /*2f20*/  ISETP.GT.AND P0, PT, R3, 0xfe, PT ;  /* 0x000000fe0300780c */ /* 0x000fda0003f04270 */
[----:B------:R-:W-:Y:S05]  /*2f30*/  @P0 BRA `(.L_x_90) ;  /* 0x00000000006c0947 */ /* 0x000fea0003800000 */
[----:B------:R-:W-:-:S13]  /*2f40*/  ISETP.GE.AND P0, PT, R3, 0x1, PT ;  /* 0x000000010300780c */ /* 0x000fda0003f06270 */
[----:B------:R-:W-:Y:S05]  /*2f50*/  @P0 BRA `(.L_x_91) ;  /* 0x0000000000740947 */ /* 0x000fea0003800000 */
[----:B------:R-:W-:Y:S02]  /*2f60*/  ISETP.GE.AND P0, PT, R3, -0x18, PT ;  /* 0xffffffe80300780c */ /* 0x000fe40003f06270 */
[----:B------:R-:W-:-:S11]  /*2f70*/  LOP3.LUT R0, R0, 0x80000000, RZ, 0xc0, !PT ;  /* 0x8000000000007812 */ /* 0x000fd600078ec0ff */
[----:B------:R-:W-:Y:S05]  /*2f80*/  @!P0 BRA `(.L_x_91) ;  /* 0x0000000000688947 */ /* 0x000fea0003800000 */
[CCC-:B------:R-:W-:Y:S01]  /*2f90*/  FFMA.RZ R8, R19.reuse, R17.reuse, R16.reuse ;  /* 0x0000001113087223 */ /* 0x1c0fe2000000c010 */
[CCC-:B------:R-:W-:Y:S01]  /*2fa0*/  FFMA.RP R9, R19.reuse, R17.reuse, R16.reuse ;  /* 0x0000001113097223 */ /* 0x1c0fe20000008010 */
[----:B------:R-:W-:Y:S01]  /*2fb0*/  FFMA.RM R16, R19, R17, R16 ;  /* 0x0000001113107223 */ /* 0x000fe20000004010 */
[C---:B------:R-:W-:Y:S02]  /*2fc0*/  IADD3 R10, PT, PT, R3.reuse, 0x20, RZ ;  /* 0x00000020030a7810 */ /* 0x040fe40007ffe0ff */
[----:B------:R-:W-:Y:S02]  /*2fd0*/  LOP3.LUT R8, R8, 0x7fffff, RZ, 0xc0, !PT ;  /* 0x007fffff08087812 */ /* 0x000fe400078ec0ff */
[C---:B------:R-:W-:Y:S02]  /*2fe0*/  ISETP.NE.AND P2, PT, R3.reuse, RZ, PT ;  /* 0x000000ff0300720c */ /* 0x040fe40003f45270 */
[----:B------:R-:W-:Y:S02]  /*2ff0*/  LOP3.LUT R17, R8, 0x800000, RZ, 0xfc, !PT ;  /* 0x0080000008117812 */ /* 0x000fe400078efcff */
[----:B------:R-:W-:-:S02]  /*3000*/  ISETP.NE.AND P1, PT, R3, RZ, PT ;  /* 0x000000ff0300720c */ /* 0x000fc40003f25270 */
[----:B------:R-:W-:Y:S02]  /*3010*/  IADD3 R3, PT, PT, -R3, RZ, RZ ;  /* 0x000000ff03037210 */ /* 0x000fe40007ffe1ff */
[----:B------:R-:W-:Y:S02]  /*3020*/  SHF.L.U32 R10, R17, R10, RZ ;  /* 0x0000000a110a7219 */ /* 0x000fe400000006ff */
[----:B------:R-:W-:Y:S02]  /*3030*/  FSETP.NEU.FTZ.AND P0, PT, R9, R16, PT ;  /* 0x000000100900720b */ /* 0x000fe40003f1d000 */
[----:B------:R-:W-:Y:S02]  /*3040*/  SEL R8, R3, RZ, P2 ;  /* 0x000000ff03087207 */ /* 0x000fe40001000000 */
[----:B------:R-:W-:Y:S02]  /*3050*/  ISETP.NE.AND P1, PT, R10, RZ, P1 ;  /* 0x000000ff0a00720c */ /* 0x000fe40000f25270 */
[----:B------:R-:W-:-:S02]  /*3060*/  SHF.R.U32.HI R10, RZ, R8, R17 ;  /* 0x00000008ff0a7219 */ /* 0x000fc40000011611 */
[----:B------:R-:W-:Y:S02]  /*3070*/  PLOP3.LUT P0, PT, P0, P1, PT, 0xf8, 0x8f ;  /* 0x00000000008f781c */ /* 0x000fe40000703f70 */
[----:B------:R-:W-:Y:S02]  /*3080*/  SHF.R.U32.HI R8, RZ, 0x1, R10 ;  /* 0x00000001ff087819 */ /* 0x000fe4000001160a */
[----:B------:R-:W-:-:S04]  /*3090*/  SEL R3, RZ, 0x1, !P0 ;  /* 0x00000001ff037807 */ /* 0x000fc80004000000 */
[----:B------:R-:W-:-:S04]  /*30a0*/  LOP3.LUT R3, R3, 0x1, R8, 0xf8, !PT ;  /* 0x0000000103037812 */ /* 0x000fc800078ef808 */
[----:B------:R-:W-:-:S04]  /*30b0*/  LOP3.LUT R3, R3, R10, RZ, 0xc0, !PT ;  /* 0x0000000a03037212 */ /* 0x000fc800078ec0ff */
[----:B------:R-:W-:-:S04]  /*30c0*/  IADD3 R3, PT, PT, R8, R3, RZ ;  /* 0x0000000308037210 */ /* 0x000fc80007ffe0ff */
[----:B------:R-:W-:Y:S01]  /*30d0*/  LOP3.LUT R0, R3, R0, RZ, 0xfc, !PT ;  /* 0x0000000003007212 */ /* 0x000fe200078efcff */
[----:B------:R-:W-:Y:S06]  /*30e0*/  BRA `(.L_x_91) ;  /* 0x0000000000107947 */ /* 0x000fec0003800000 */
.L_x_90:
[----:B------:R-:W-:-:S04]  /*30f0*/  LOP3.LUT R0, R0, 0x80000000, RZ, 0xc0, !PT ;  /* 0x8000000000007812 */ /* 0x000fc800078ec0ff */
[----:B------:R-:W-:Y:S01]  /*3100*/  LOP3.LUT R0, R0, 0x7f800000, RZ, 0xfc, !PT ;  /* 0x7f80000000007812 */ /* 0x000fe200078efcff */
[----:B------:R-:W-:Y:S06]  /*3110*/  BRA `(.L_x_91) ;  /* 0x0000000000047947 */ /* 0x000fec0003800000 */
.L_x_89:
[----:B------:R-:W-:-:S07]  /*3120*/  LEA R0, R9, R0, 0x17 ;  /* 0x0000000009007211 */ /* 0x000fce00078eb8ff */
.L_x_91:
[----:B------:R-:W-:Y:S05]  /*3130*/  BSYNC.RECONVERGENT B1 ;  /* 0x0000000000017941 */ /* 0x000fea0003800200 */
.L_x_88:
[----:B------:R-:W-:Y:S05]  /*3140*/  BRA `(.L_x_92) ;  /* 0x0000000000207947 */ /* 0x000fea0003800000 */
.L_x_87:
[----:B------:R-:W-:-:S04]  /*3150*/  LOP3.LUT R0, R0, 0x80000000, R3, 0x48, !PT ;  /* 0x8000000000007812 */ /* 0x000fc800078e4803 */
[----:B------:R-:W-:Y:S01]  /*3160*/  LOP3.LUT R0, R0, 0x7f800000, RZ, 0xfc, !PT ;  /* 0x7f80000000007812 */ /* 0x000fe200078efcff */
[----:B------:R-:W-:Y:S06]  /*3170*/  BRA `(.L_x_92) ;  /* 0x0000000000147947 */ /* 0x000fec0003800000 */
.L_x_86:
[----:B------:R-:W-:Y:S01]  /*3180*/  LOP3.LUT R0, R0, 0x80000000, R3, 0x48, !PT ;  /* 0x8000000000007812 */ /* 0x000fe200078e4803 */
[----:B------:R-:W-:Y:S06]  /*3190*/  BRA `(.L_x_92) ;  /* 0x00000000000c7947 */ /* 0x000fec0003800000 */
.L_x_85:
[----:B------:R-:W0:Y:S01]  /*31a0*/  MUFU.RSQ R0, -QNAN ;  /* 0xffc0000000007908 */ /* 0x000e220000001400 */
[----:B------:R-:W-:Y:S05]  /*31b0*/  BRA `(.L_x_92) ;  /* 0x0000000000047947 */ /* 0x000fea0003800000 */
.L_x_84:
[----:B------:R-:W-:-:S07]  /*31c0*/  FADD.FTZ R0, R3, R0 ;  /* 0x0000000003007221 */ /* 0x000fce0000010000 */
.L_x_92:
[----:B------:R-:W-:Y:S05]  /*31d0*/  BSYNC.RECONVERGENT B0 ;  /* 0x0000000000007941 */ /* 0x000fea0003800200 */
.L_x_82:
[----:B------:R-:W-:-:S04]  /*31e0*/  HFMA2 R3, -RZ, RZ, 0, 0 ;  /* 0x00000000ff037431 */ /* 0x000fc800000001ff */
[----:B0-----:R-:W-:Y:S05]  /*31f0*/  RET.REL.NODEC R2 `(_Z14cenergy_kernelPf4dim3ffP8AtomInfoi) ;  /* 0xffffffcc02807950 */ /* 0x001fea0003c3ffff */
.L_x_93:
[----:B------:R-:W-:-:S00]  /*3200*/  BRA `(.L_x_93) ;  /* 0xfffffffc00fc7947 */ /* 0x000fc0000383ffff */
[----:B------:R-:W-:-:S00]  /*3210*/  NOP ;  /* 0x0000000000007918 */ /* 0x000fc00000000000 */
        /* <DEDUP_REMOVED lines=14> */
.L_x_95:


//--------------------- .nv.shared.reserved.0     --------------------------
	.section	.nv.shared.reserved.0,"aw",@nobits
	.weak		__nv_reservedSMEM_offset_0_alias
	.size		__nv_reservedSMEM_offset_0_alias, 0, 64
	.other		__nv_reservedSMEM_offset_0_alias,@"STO_CUDA_RESERVED_SHARED STV_DEFAULT"
__nv_reservedSMEM_offset_0_alias:
	.zero		0
	.zero		64


//--------------------- .nv.constant0._Z14cenergy_kernelPf4dim3ffP8AtomInfoi --------------------------
	.section	.nv.constant0._Z14cenergy_kernelPf4dim3ffP8AtomInfoi,"a",@progbits
	.sectionflags	@""
	.align	4
.nv.constant0._Z14cenergy_kernelPf4dim3ffP8AtomInfoi:
	.zero		940


//--------------------- SYMBOLS --------------------------

	.type		.nv.reservedSmem.offset0,@object
	.size		.nv.reservedSmem.offset0,0x4
